//
// Generated by NVIDIA NVVM Compiler
//
// Compiler Build ID: CL-36424714
// Cuda compilation tools, release 13.0, V13.0.88
// Based on NVVM 20.0.0
//

.version 9.0
.target sm_100
.address_size 64

	// .globl	_Z13matrix_kernelPiS_S_i
.const .align 4 .b8 constArrayA[16];
.const .align 4 .b8 constArrayB[16];

.visible .entry _Z13matrix_kernelPiS_S_i(
	.param .u64 .ptr .align 1 _Z13matrix_kernelPiS_S_i_param_0,
	.param .u64 .ptr .align 1 _Z13matrix_kernelPiS_S_i_param_1,
	.param .u64 .ptr .align 1 _Z13matrix_kernelPiS_S_i_param_2,
	.param .u32 _Z13matrix_kernelPiS_S_i_param_3
)
{
	.reg .pred 	%p<10>;
	.reg .b32 	%r<105>;
	.reg .b64 	%rd<67>;

	ld.param.u64 	%rd14, [_Z13matrix_kernelPiS_S_i_param_1];
	ld.param.u64 	%rd15, [_Z13matrix_kernelPiS_S_i_param_2];
	ld.param.u32 	%r30, [_Z13matrix_kernelPiS_S_i_param_3];
	cvta.to.global.u64 	%rd1, %rd15;
	cvta.to.global.u64 	%rd2, %rd14;
	mov.u32 	%r31, %ctaid.y;
	mov.u32 	%r32, %ntid.y;
	mov.u32 	%r33, %tid.y;
	mad.lo.s32 	%r1, %r31, %r32, %r33;
	mov.u32 	%r34, %ctaid.x;
	mov.u32 	%r35, %ntid.x;
	mov.u32 	%r36, %tid.x;
	mad.lo.s32 	%r2, %r34, %r35, %r36;
	max.s32 	%r37, %r1, %r2;
	setp.ge.s32 	%p1, %r37, %r30;
	@%p1 bra 	$L__BB0_13;
	mul.lo.s32 	%r3, %r30, %r1;
	and.b32  	%r4, %r30, 7;
	setp.lt.u32 	%p2, %r30, 8;
	mov.b32 	%r99, 0;
	mov.u32 	%r104, %r99;
	@%p2 bra 	$L__BB0_4;
	and.b32  	%r99, %r30, 2147483640;
	neg.s32 	%r93, %r99;
	mul.wide.s32 	%rd16, %r30, 4;
	add.s64 	%rd3, %rd1, %rd16;
	shl.b32 	%r7, %r30, 3;
	mul.wide.s32 	%rd17, %r30, 8;
	add.s64 	%rd4, %rd1, %rd17;
	mul.wide.s32 	%rd18, %r30, 12;
	add.s64 	%rd5, %rd1, %rd18;
	mul.wide.s32 	%rd19, %r30, 16;
	add.s64 	%rd6, %rd1, %rd19;
	mul.wide.s32 	%rd20, %r30, 20;
	add.s64 	%rd7, %rd1, %rd20;
	mul.wide.s32 	%rd21, %r30, 24;
	add.s64 	%rd8, %rd1, %rd21;
	mul.wide.s32 	%rd22, %r30, 28;
	add.s64 	%rd9, %rd1, %rd22;
	mul.wide.u32 	%rd23, %r3, 4;
	add.s64 	%rd24, %rd23, %rd2;
	add.s64 	%rd66, %rd24, 16;
	mov.b32 	%r104, 0;
	mov.u32 	%r92, %r2;
$L__BB0_3:
	.pragma "nounroll";
	mul.wide.s32 	%rd25, %r92, 4;
	add.s64 	%rd26, %rd3, %rd25;
	add.s64 	%rd27, %rd4, %rd25;
	add.s64 	%rd28, %rd5, %rd25;
	add.s64 	%rd29, %rd6, %rd25;
	add.s64 	%rd30, %rd7, %rd25;
	add.s64 	%rd31, %rd8, %rd25;
	add.s64 	%rd32, %rd9, %rd25;
	add.s64 	%rd33, %rd1, %rd25;
	ld.global.u32 	%r41, [%rd66+-16];
	ld.global.u32 	%r42, [%rd33];
	mad.lo.s32 	%r43, %r42, %r41, %r104;
	ld.global.u32 	%r44, [%rd66+-12];
	ld.global.u32 	%r45, [%rd26];
	mad.lo.s32 	%r46, %r45, %r44, %r43;
	ld.global.u32 	%r47, [%rd66+-8];
	ld.global.u32 	%r48, [%rd27];
	mad.lo.s32 	%r49, %r48, %r47, %r46;
	ld.global.u32 	%r50, [%rd66+-4];
	ld.global.u32 	%r51, [%rd28];
	mad.lo.s32 	%r52, %r51, %r50, %r49;
	ld.global.u32 	%r53, [%rd66];
	ld.global.u32 	%r54, [%rd29];
	mad.lo.s32 	%r55, %r54, %r53, %r52;
	ld.global.u32 	%r56, [%rd66+4];
	ld.global.u32 	%r57, [%rd30];
	mad.lo.s32 	%r58, %r57, %r56, %r55;
	ld.global.u32 	%r59, [%rd66+8];
	ld.global.u32 	%r60, [%rd31];
	mad.lo.s32 	%r61, %r60, %r59, %r58;
	ld.global.u32 	%r62, [%rd66+12];
	ld.global.u32 	%r63, [%rd32];
	mad.lo.s32 	%r104, %r63, %r62, %r61;
	add.s32 	%r93, %r93, 8;
	add.s32 	%r92, %r92, %r7;
	add.s64 	%rd66, %rd66, 32;
	setp.ne.s32 	%p3, %r93, 0;
	@%p3 bra 	$L__BB0_3;
$L__BB0_4:
	setp.eq.s32 	%p4, %r4, 0;
	@%p4 bra 	$L__BB0_12;
	and.b32  	%r17, %r30, 3;
	setp.lt.u32 	%p5, %r4, 4;
	@%p5 bra 	$L__BB0_7;
	add.s32 	%r65, %r99, %r3;
	mul.wide.u32 	%rd34, %r65, 4;
	add.s64 	%rd35, %rd2, %rd34;
	ld.global.u32 	%r66, [%rd35];
	mad.lo.s32 	%r67, %r99, %r30, %r2;
	mul.wide.s32 	%rd36, %r67, 4;
	add.s64 	%rd37, %rd1, %rd36;
	ld.global.u32 	%r68, [%rd37];
	mad.lo.s32 	%r69, %r68, %r66, %r104;
	cvt.u64.u32 	%rd38, %r3;
	cvt.u64.u32 	%rd39, %r99;
	add.s64 	%rd40, %rd39, %rd38;
	shl.b64 	%rd41, %rd40, 2;
	add.s64 	%rd42, %rd2, %rd41;
	ld.global.u32 	%r70, [%rd42+4];
	mul.wide.s32 	%rd43, %r30, 4;
	add.s64 	%rd44, %rd37, %rd43;
	ld.global.u32 	%r71, [%rd44];
	mad.lo.s32 	%r72, %r71, %r70, %r69;
	ld.global.u32 	%r73, [%rd42+8];
	add.s64 	%rd45, %rd44, %rd43;
	ld.global.u32 	%r74, [%rd45];
	mad.lo.s32 	%r75, %r74, %r73, %r72;
	ld.global.u32 	%r76, [%rd42+12];
	add.s64 	%rd46, %rd45, %rd43;
	ld.global.u32 	%r77, [%rd46];
	mad.lo.s32 	%r104, %r77, %r76, %r75;
	add.s32 	%r99, %r99, 4;
$L__BB0_7:
	setp.eq.s32 	%p6, %r17, 0;
	@%p6 bra 	$L__BB0_12;
	setp.eq.s32 	%p7, %r17, 1;
	@%p7 bra 	$L__BB0_10;
	add.s32 	%r79, %r99, %r3;
	mul.wide.u32 	%rd47, %r79, 4;
	add.s64 	%rd48, %rd2, %rd47;
	ld.global.u32 	%r80, [%rd48];
	mad.lo.s32 	%r81, %r99, %r30, %r2;
	mul.wide.s32 	%rd49, %r81, 4;
	add.s64 	%rd50, %rd1, %rd49;
	ld.global.u32 	%r82, [%rd50];
	mad.lo.s32 	%r83, %r82, %r80, %r104;
	cvt.u64.u32 	%rd51, %r3;
	cvt.u64.u32 	%rd52, %r99;
	add.s64 	%rd53, %rd52, %rd51;
	shl.b64 	%rd54, %rd53, 2;
	add.s64 	%rd55, %rd2, %rd54;
	ld.global.u32 	%r84, [%rd55+4];
	mul.wide.s32 	%rd56, %r30, 4;
	add.s64 	%rd57, %rd50, %rd56;
	ld.global.u32 	%r85, [%rd57];
	mad.lo.s32 	%r104, %r85, %r84, %r83;
	add.s32 	%r99, %r99, 2;
$L__BB0_10:
	and.b32  	%r86, %r30, 1;
	setp.eq.b32 	%p8, %r86, 1;
	not.pred 	%p9, %p8;
	@%p9 bra 	$L__BB0_12;
	add.s32 	%r87, %r99, %r3;
	mul.wide.u32 	%rd58, %r87, 4;
	add.s64 	%rd59, %rd2, %rd58;
	ld.global.u32 	%r88, [%rd59];
	mad.lo.s32 	%r89, %r99, %r30, %r2;
	mul.wide.s32 	%rd60, %r89, 4;
	add.s64 	%rd61, %rd1, %rd60;
	ld.global.u32 	%r90, [%rd61];
	mad.lo.s32 	%r104, %r90, %r88, %r104;
$L__BB0_12:
	ld.param.u64 	%rd65, [_Z13matrix_kernelPiS_S_i_param_0];
	add.s32 	%r91, %r3, %r2;
	cvta.to.global.u64 	%rd62, %rd65;
	mul.wide.s32 	%rd63, %r91, 4;
	add.s64 	%rd64, %rd62, %rd63;
	st.global.u32 	[%rd64], %r104;
$L__BB0_13:
	ret;

}


// ===== COMPILED SASS (sm_100) =====

	.target	sm_100

	.elftype	@"ET_EXEC"


//--------------------- .note.nv.tkinfo           --------------------------
	.section	.note.nv.tkinfo,"",@"SHT_NOTE"
	.sectionflags	@"SHF_NOTE_NV_TKINFO"
	.tkinfo
        /*0018*/ 	.word	0x00000002
        /*0030*/ 	.string	""
        /*0030*/ 	.string	"ptxas"
        /*0030*/ 	.string	"Cuda compilation tools, release 13.0, V13.0.88"
        /*0030*/ 	.string	"Build cuda_13.0.r13.0/compiler.36424714_0"
        /*0030*/ 	.string	"-arch sm_100 -m 64 "



//--------------------- .note.nv.cuinfo           --------------------------
	.section	.note.nv.cuinfo,"",@"SHT_NOTE"
	.sectionflags	@"SHF_NOTE_NV_CUINFO"
        /*0018*/ 	.short	0x0002
        /*001a*/ 	.short	0x0064
        /*001c*/ 	.short	0x0082
	.zero		2


//--------------------- .nv.info                  --------------------------
	.section	.nv.info,"",@"SHT_CUDA_INFO"
	.align	4


	//----- nvinfo : EIATTR_REGCOUNT
	.align		4
        /*0000*/ 	.byte	0x04, 0x2f
        /*0002*/ 	.short	(.L_3 - .L_2)
	.align		4
.L_2:
        /*0004*/ 	.word	index@(_Z13matrix_kernelPiS_S_i)
        /*0008*/ 	.word	0x0000001e


	//----- nvinfo : EIATTR_FRAME_SIZE
	.align		4
.L_3:
        /*000c*/ 	.byte	0x04, 0x11
        /*000e*/ 	.short	(.L_5 - .L_4)
	.align		4
.L_4:
        /*0010*/ 	.word	index@(_Z13matrix_kernelPiS_S_i)
        /*0014*/ 	.word	0x00000000


	//----- nvinfo : EIATTR_MIN_STACK_SIZE
	.align		4
.L_5:
        /*0018*/ 	.byte	0x04, 0x12
        /*001a*/ 	.short	(.L_7 - .L_6)
	.align		4
.L_6:
        /*001c*/ 	.word	index@(_Z13matrix_kernelPiS_S_i)
        /*0020*/ 	.word	0x00000000
.L_7:


//--------------------- .nv.compat                --------------------------
	.section	.nv.compat,"",@"SHT_CUDA_COMPAT_INFO"
	.align	4
        /*0000*/ 	.byte	0x02, 0x09, 0x00, 0x00, 0x02, 0x02, 0x01, 0x00, 0x02, 0x05, 0x05, 0x00, 0x03, 0x07, 0x01, 0x01
        /*0010*/ 	.byte	0x02, 0x03, 0x00, 0x00, 0x02, 0x06, 0x01, 0x00, 0x04, 0x0b, 0x08, 0x00, 0x09, 0x00, 0x00, 0x00
        /*0020*/ 	.byte	0x00, 0x00, 0x00, 0x00


//--------------------- .nv.info._Z13matrix_kernelPiS_S_i --------------------------
	.section	.nv.info._Z13matrix_kernelPiS_S_i,"",@"SHT_CUDA_INFO"
	.sectionflags	@""
	.align	4


	//----- nvinfo : EIATTR_CUDA_API_VERSION
	.align		4
        /*0000*/ 	.byte	0x04, 0x37
        /*0002*/ 	.short	(.L_9 - .L_8)
.L_8:
        /*0004*/ 	.word	0x00000082


	//----- nvinfo : EIATTR_KPARAM_INFO
	.align		4
.L_9:
        /*0008*/ 	.byte	0x04, 0x17
        /*000a*/ 	.short	(.L_11 - .L_10)
.L_10:
        /*000c*/ 	.word	0x00000000
        /*0010*/ 	.short	0x0003
        /*0012*/ 	.short	0x0018
        /*0014*/ 	.byte	0x00, 0xf0, 0x11, 0x00


	//----- nvinfo : EIATTR_KPARAM_INFO
	.align		4
.L_11:
        /*0018*/ 	.byte	0x04, 0x17
        /*001a*/ 	.short	(.L_13 - .L_12)
.L_12:
        /*001c*/ 	.word	0x00000000
        /*0020*/ 	.short	0x0002
        /*0022*/ 	.short	0x0010
        /*0024*/ 	.byte	0x00, 0xf5, 0x21, 0x00


	//----- nvinfo : EIATTR_KPARAM_INFO
	.align		4
.L_13:
        /*0028*/ 	.byte	0x04, 0x17
        /*002a*/ 	.short	(.L_15 - .L_14)
.L_14:
        /*002c*/ 	.word	0x00000000
        /*0030*/ 	.short	0x0001
        /*0032*/ 	.short	0x0008
        /*0034*/ 	.byte	0x00, 0xf5, 0x21, 0x00


	//----- nvinfo : EIATTR_KPARAM_INFO
	.align		4
.L_15:
        /*0038*/ 	.byte	0x04, 0x17
        /*003a*/ 	.short	(.L_17 - .L_16)
.L_16:
        /*003c*/ 	.word	0x00000000
        /*0040*/ 	.short	0x0000
        /*0042*/ 	.short	0x0000
        /*0044*/ 	.byte	0x00, 0xf5, 0x21, 0x00


	//----- nvinfo : EIATTR_SPARSE_MMA_MASK
	.align		4
.L_17:
        /*0048*/ 	.byte	0x03, 0x50
        /*004a*/ 	.short	0x0000


	//----- nvinfo : EIATTR_MAXREG_COUNT
	.align		4
        /*004c*/ 	.byte	0x03, 0x1b
        /*004e*/ 	.short	0x00ff


	//----- nvinfo : EIATTR_MERCURY_ISA_VERSION
	.align		4
        /*0050*/ 	.byte	0x03, 0x5f
        /*0052*/ 	.short	0x0101


	//----- nvinfo : EIATTR_VRC_CTA_INIT_COUNT
	.align		4
        /*0054*/ 	.byte	0x02, 0x4a
	.zero		1
	.zero		1


	//----- nvinfo : EIATTR_EXIT_INSTR_OFFSETS
	.align		4
        /*0058*/ 	.byte	0x04, 0x1c
        /*005a*/ 	.short	(.L_19 - .L_18)


	//   ....[0]....
.L_18:
        /*005c*/ 	.word	0x000000c0


	//   ....[1]....
        /*0060*/ 	.word	0x00000aa0


	//----- nvinfo : EIATTR_CBANK_PARAM_SIZE
	.align		4
.L_19:
        /*0064*/ 	.byte	0x03, 0x19
        /*0066*/ 	.short	0x001c


	//----- nvinfo : EIATTR_PARAM_CBANK
	.align		4
        /*0068*/ 	.byte	0x04, 0x0a
        /*006a*/ 	.short	(.L_21 - .L_20)
	.align		4
.L_20:
        /*006c*/ 	.word	index@(.nv.constant0._Z13matrix_kernelPiS_S_i)
        /*0070*/ 	.short	0x0380
        /*0072*/ 	.short	0x001c


	//----- nvinfo : EIATTR_SW_WAR
	.align		4
.L_21:
        /*0074*/ 	.byte	0x04, 0x36
        /*0076*/ 	.short	(.L_23 - .L_22)
.L_22:
        /*0078*/ 	.word	0x00000008
.L_23:


//--------------------- .nv.callgraph             --------------------------
	.section	.nv.callgraph,"",@"SHT_CUDA_CALLGRAPH"
	.align	4
	.sectionentsize	8
	.align		4
        /*0000*/ 	.word	0x00000000
	.align		4
        /*0004*/ 	.word	0xffffffff
	.align		4
        /*0008*/ 	.word	0x00000000
	.align		4
        /*000c*/ 	.word	0xfffffffe
	.align		4
        /*0010*/ 	.word	0x00000000
	.align		4
        /*0014*/ 	.word	0xfffffffd
	.align		4
        /*0018*/ 	.word	0x00000000
	.align		4
        /*001c*/ 	.word	0xfffffffc


//--------------------- .nv.constant3             --------------------------
	.section	.nv.constant3,"a",@progbits
	.align	4
.nv.constant3:
	.type		constArrayA,@object
	.size		constArrayA,(constArrayB - constArrayA)
constArrayA:
	.zero		16
	.type		constArrayB,@object
	.size		constArrayB,(.L_1 - constArrayB)
constArrayB:
	.zero		16
.L_1:


//--------------------- .text._Z13matrix_kernelPiS_S_i --------------------------
	.section	.text._Z13matrix_kernelPiS_S_i,"ax",@progbits
	.align	128
        .global         _Z13matrix_kernelPiS_S_i
        .type           _Z13matrix_kernelPiS_S_i,@function
        .size           _Z13matrix_kernelPiS_S_i,(.L_x_5 - _Z13matrix_kernelPiS_S_i)
        .other          _Z13matrix_kernelPiS_S_i,@"STO_CUDA_ENTRY STV_DEFAULT"
_Z13matrix_kernelPiS_S_i:
.text._Z13matrix_kernelPiS_S_i:
[----:B------:R-:W-:Y:S01]  /*0000*/  LDC R1, c[0x0][0x37c] ;  /* 0x0000df00ff017b82 */ /* 0x000fe20000000800 */
[----:B------:R-:W0:Y:S07]  /*0010*/  S2R R0, SR_TID.Y ;  /* 0x0000000000007919 */ /* 0x000e2e0000002200 */
[----:B------:R-:W0:Y:S01]  /*0020*/  S2UR UR4, SR_CTAID.Y ;  /* 0x00000000000479c3 */ /* 0x000e220000002600 */
[----:B------:R-:W1:Y:S01]  /*0030*/  LDCU UR20, c[0x0][0x398] ;  /* 0x00007300ff1477ac */ /* 0x000e620008000800 */
[----:B------:R-:W2:Y:S06]  /*0040*/  S2R R3, SR_TID.X ;  /* 0x0000000000037919 */ /* 0x000eac0000002100 */
[----:B------:R-:W0:Y:S08]  /*0050*/  LDC R13, c[0x0][0x364] ;  /* 0x0000d900ff0d7b82 */ /* 0x000e300000000800 */
[----:B------:R-:W2:Y:S08]  /*0060*/  S2UR UR5, SR_CTAID.X ;  /* 0x00000000000579c3 */ /* 0x000eb00000002500 */
[----:B------:R-:W2:Y:S01]  /*0070*/  LDC R2, c[0x0][0x360] ;  /* 0x0000d800ff027b82 */ /* 0x000ea20000000800 */
[----:B0-----:R-:W-:-:S02]  /*0080*/  IMAD R13, R13, UR4, R0 ;  /* 0x000000040d0d7c24 */ /* 0x001fc4000f8e0200 */
[----:B--2---:R-:W-:-:S05]  /*0090*/  IMAD R0, R2, UR5, R3 ;  /* 0x0000000502007c24 */ /* 0x004fca000f8e0203 */
[----:B------:R-:W-:-:S04]  /*00a0*/  VIMNMX R2, PT, PT, R13, R0, !PT ;  /* 0x000000000d027248 */ /* 0x000fc80007fe0100 */
[----:B-1----:R-:W-:-:S13]  /*00b0*/  ISETP.GE.AND P0, PT, R2, UR20, PT ;  /* 0x0000001402007c0c */ /* 0x002fda000bf06270 */
[----:B------:R-:W-:Y:S05]  /*00c0*/  @P0 EXIT ;  /* 0x000000000000094d */ /* 0x000fea0003800000 */
[----:B------:R-:W-:Y:S01]  /*00d0*/  UISETP.GE.U32.AND UP0, UPT, UR20, 0x8, UPT ;  /* 0x000000081400788c */ /* 0x000fe2000bf06070 */
[----:B------:R-:W-:Y:S02]  /*00e0*/  HFMA2 R12, -RZ, RZ, 0, 0 ;  /* 0x00000000ff0c7431 */ /* 0x000fe400000001ff */
[----:B------:R-:W-:Y:S01]  /*00f0*/  IMAD R13, R13, UR20, RZ ;  /* 0x000000140d0d7c24 */ /* 0x000fe2000f8e02ff */
[----:B------:R-:W-:Y:S01]  /*0100*/  UMOV UR4, URZ ;  /* 0x000000ff00047c82 */ /* 0x000fe20008000000 */
[----:B------:R-:W0:Y:S04]  /*0110*/  LDCU.64 UR18, c[0x0][0x358] ;  /* 0x00006b00ff1277ac */ /* 0x000e280008000a00 */
[----:B------:R-:W-:Y:S05]  /*0120*/  BRA.U !UP0, `(.L_x_0) ;  /* 0x0000000508007547 */ /* 0x000fea000b800000 */
[----:B------:R-:W1:Y:S01]  /*0130*/  LDC.64 R2, c[0x0][0x388] ;  /* 0x0000e200ff027b82 */ /* 0x000e620000000a00 */
[----:B------:R-:W2:Y:S01]  /*0140*/  LDCU.64 UR22, c[0x0][0x390] ;  /* 0x00007200ff1677ac */ /* 0x000ea20008000a00 */
[----:B------:R-:W-:Y:S02]  /*0150*/  MOV R12, RZ ;  /* 0x000000ff000c7202 */ /* 0x000fe40000000f00 */
[----:B------:R-:W-:Y:S01]  /*0160*/  MOV R14, R0 ;  /* 0x00000000000e7202 */ /* 0x000fe20000000f00 */
[----:B------:R-:W-:-:S04]  /*0170*/  ULOP3.LUT UR4, UR20, 0x7ffffff8, URZ, 0xc0, !UPT ;  /* 0x7ffffff814047892 */ /* 0x000fc8000f8ec0ff */
[----:B------:R-:W-:Y:S02]  /*0180*/  UIADD3 UR5, UPT, UPT, -UR4, URZ, URZ ;  /* 0x000000ff04057290 */ /* 0x000fe4000fffe1ff */
[----:B--2---:R-:W-:Y:S02]  /*0190*/  UIMAD.WIDE UR6, UR20, 0x8, UR22 ;  /* 0x00000008140678a5 */ /* 0x004fe4000f8e0216 */
[----:B------:R-:W-:Y:S02]  /*01a0*/  UIMAD.WIDE UR8, UR20, 0xc, UR22 ;  /* 0x0000000c140878a5 */ /* 0x000fe4000f8e0216 */
[----:B------:R-:W-:Y:S01]  /*01b0*/  UIMAD.WIDE UR10, UR20, 0x10, UR22 ;  /* 0x00000010140a78a5 */ /* 0x000fe2000f8e0216 */
[----:B-1----:R-:W-:Y:S01]  /*01c0*/  IMAD.WIDE.U32 R2, R13, 0x4, R2 ;  /* 0x000000040d027825 */ /* 0x002fe200078e0002 */
[----:B------:R-:W-:Y:S02]  /*01d0*/  UIMAD.WIDE UR12, UR20, 0x14, UR22 ;  /* 0x00000014140c78a5 */ /* 0x000fe4000f8e0216 */
[----:B------:R-:W-:Y:S01]  /*01e0*/  UIMAD.WIDE UR14, UR20, 0x18, UR22 ;  /* 0x00000018140e78a5 */ /* 0x000fe2000f8e0216 */
[----:B------:R-:W-:Y:S01]  /*01f0*/  IADD3 R2, P0, PT, R2, 0x10, RZ ;  /* 0x0000001002027810 */ /* 0x000fe20007f1e0ff */
[----:B------:R-:W-:-:S03]  /*0200*/  UIMAD.WIDE UR16, UR20, 0x1c, UR22 ;  /* 0x0000001c141078a5 */ /* 0x000fc6000f8e0216 */
[----:B------:R-:W-:-:S09]  /*0210*/  IADD3.X R3, PT, PT, RZ, R3, RZ, P0, !PT ;  /* 0x00000003ff037210 */ /* 0x000fd200007fe4ff */
.L_x_1:
[----:B------:R-:W-:Y:S01]  /*0220*/  UIMAD.WIDE UR24, UR20, 0x4, UR22 ;  /* 0x00000004141878a5 */ /* 0x000fe2000f8e0216 */
[----:B------:R-:W-:Y:S01]  /*0230*/  MOV R23, 0x4 ;  /* 0x0000000400177802 */ /* 0x000fe20000000f00 */
[----:B------:R-:W-:Y:S01]  /*0240*/  HFMA2 R25, -RZ, RZ, 0, 2.384185791015625e-07 ;  /* 0x00000004ff197431 */ /* 0x000fe200000001ff */
[----:B0-----:R-:W2:Y:S03]  /*0250*/  LDG.E R21, desc[UR18][R2.64+-0x10] ;  /* 0xfffff01202157981 */ /* 0x001ea6000c1e1900 */
[----:B------:R-:W-:Y:S01]  /*0260*/  IMAD.WIDE R22, R14, R23, UR22 ;  /* 0x000000160e167e25 */ /* 0x000fe2000f8e0217 */
[----:B------:R-:W-:Y:S01]  /*0270*/  MOV R8, UR24 ;  /* 0x0000001800087c02 */ /* 0x000fe20008000f00 */
[----:B------:R-:W3:Y:S01]  /*0280*/  LDG.E R19, desc[UR18][R2.64+-0xc] ;  /* 0xfffff41202137981 */ /* 0x000ee2000c1e1900 */
[----:B------:R-:W-:-:S03]  /*0290*/  MOV R9, UR25 ;  /* 0x0000001900097c02 */ /* 0x000fc60008000f00 */
[----:B------:R-:W2:Y:S01]  /*02a0*/  LDG.E R22, desc[UR18][R22.64] ;  /* 0x0000001216167981 */ /* 0x000ea2000c1e1900 */
[----:B------:R-:W-:Y:S02]  /*02b0*/  IMAD.MOV.U32 R11, RZ, RZ, 0x4 ;  /* 0x00000004ff0b7424 */ /* 0x000fe400078e00ff */
[----:B------:R-:W-:-:S04]  /*02c0*/  IMAD.WIDE R8, R14, 0x4, R8 ;  /* 0x000000040e087825 */ /* 0x000fc800078e0208 */
[----:B------:R-:W-:Y:S01]  /*02d0*/  HFMA2 R7, -RZ, RZ, 0, 2.384185791015625e-07 ;  /* 0x00000004ff077431 */ /* 0x000fe200000001ff */
[----:B------:R-:W-:Y:S01]  /*02e0*/  MOV R5, 0x4 ;  /* 0x0000000400057802 */ /* 0x000fe20000000f00 */
[----:B------:R-:W4:Y:S01]  /*02f0*/  LDG.E R17, desc[UR18][R2.64+-0x8] ;  /* 0xfffff81202117981 */ /* 0x000f22000c1e1900 */
[----:B------:R-:W-:-:S03]  /*0300*/  IMAD.WIDE R24, R14, R25, UR6 ;  /* 0x000000060e187e25 */ /* 0x000fc6000f8e0219 */
[----:B------:R0:W3:Y:S01]  /*0310*/  LDG.E R20, desc[UR18][R8.64] ;  /* 0x0000001208147981 */ /* 0x0000e2000c1e1900 */
[----:B------:R-:W-:-:S03]  /*0320*/  IMAD.WIDE R10, R14, R11, UR8 ;  /* 0x000000080e0a7e25 */ /* 0x000fc6000f8e020b */
[----:B------:R-:W4:Y:S01]  /*0330*/  LDG.E R18, desc[UR18][R24.64] ;  /* 0x0000001218127981 */ /* 0x000f22000c1e1900 */
[----:B------:R-:W-:-:S04]  /*0340*/  IMAD.WIDE R4, R14, R5, UR10 ;  /* 0x0000000a0e047e25 */ /* 0x000fc8000f8e0205 */
[----:B------:R-:W-:Y:S01]  /*0350*/  HFMA2 R27, -RZ, RZ, 0, 2.384185791015625e-07 ;  /* 0x00000004ff1b7431 */ /* 0x000fe200000001ff */
[----:B------:R1:W5:Y:S01]  /*0360*/  LDG.E R16, desc[UR18][R10.64] ;  /* 0x000000120a107981 */ /* 0x000362000c1e1900 */
[C---:B------:R-:W-:Y:S01]  /*0370*/  IMAD.WIDE R6, R14.reuse, R7, UR12 ;  /* 0x0000000c0e067e25 */ /* 0x040fe2000f8e0207 */
[----:B0-----:R-:W-:Y:S02]  /*0380*/  MOV R9, 0x4 ;  /* 0x0000000400097802 */ /* 0x001fe40000000f00 */
[----:B------:R-:W5:Y:S04]  /*0390*/  LDG.E R15, desc[UR18][R2.64+-0x4] ;  /* 0xfffffc12020f7981 */ /* 0x000f68000c1e1900 */
[----:B------:R0:W5:Y:S01]  /*03a0*/  LDG.E R4, desc[UR18][R4.64] ;  /* 0x0000001204047981 */ /* 0x000162000c1e1900 */
[----:B------:R-:W-:-:S03]  /*03b0*/  IMAD.WIDE R8, R14, R9, UR14 ;  /* 0x0000000e0e087e25 */ /* 0x000fc6000f8e0209 */
[----:B------:R-:W5:Y:S01]  /*03c0*/  LDG.E R23, desc[UR18][R2.64] ;  /* 0x0000001202177981 */ /* 0x000f62000c1e1900 */
[----:B-1----:R-:W-:-:S03]  /*03d0*/  IMAD.WIDE R10, R14, R27, UR16 ;  /* 0x000000100e0a7e25 */ /* 0x002fc6000f8e021b */
[----:B------:R-:W5:Y:S04]  /*03e0*/  LDG.E R7, desc[UR18][R6.64] ;  /* 0x0000001206077981 */ /* 0x000f68000c1e1900 */
[----:B------:R-:W5:Y:S04]  /*03f0*/  LDG.E R24, desc[UR18][R2.64+0x4] ;  /* 0x0000041202187981 */ /* 0x000f68000c1e1900 */
[----:B------:R-:W5:Y:S04]  /*0400*/  LDG.E R8, desc[UR18][R8.64] ;  /* 0x0000001208087981 */ /* 0x000f68000c1e1900 */
[----:B------:R-:W5:Y:S04]  /*0410*/  LDG.E R25, desc[UR18][R2.64+0x8] ;  /* 0x0000081202197981 */ /* 0x000f68000c1e1900 */
[----:B------:R-:W5:Y:S04]  /*0420*/  LDG.E R10, desc[UR18][R10.64] ;  /* 0x000000120a0a7981 */ /* 0x000f68000c1e1900 */
[----:B------:R1:W5:Y:S01]  /*0430*/  LDG.E R27, desc[UR18][R2.64+0xc] ;  /* 0x00000c12021b7981 */ /* 0x000362000c1e1900 */
[----:B------:R-:W-:-:S04]  /*0440*/  UIADD3 UR5, UPT, UPT, UR5, 0x8, URZ ;  /* 0x0000000805057890 */ /* 0x000fc8000fffe0ff */
[----:B------:R-:W-:Y:S01]  /*0450*/  UISETP.NE.AND UP0, UPT, UR5, URZ, UPT ;  /* 0x000000ff0500728c */ /* 0x000fe2000bf05270 */
[----:B0-----:R-:W-:Y:S02]  /*0460*/  MOV R5, UR20 ;  /* 0x0000001400057c02 */ /* 0x001fe40008000f00 */
[----:B-1----:R-:W-:-:S03]  /*0470*/  IADD3 R2, P0, PT, R2, 0x20, RZ ;  /* 0x0000002002027810 */ /* 0x002fc60007f1e0ff */
[----:B------:R-:W-:Y:S01]  /*0480*/  IMAD R14, R5, 0x8, R14 ;  /* 0x00000008050e7824 */ /* 0x000fe200078e020e */
[----:B------:R-:W-:Y:S01]  /*0490*/  IADD3.X R3, PT, PT, RZ, R3, RZ, P0, !PT ;  /* 0x00000003ff037210 */ /* 0x000fe200007fe4ff */
[----:B--2---:R-:W-:-:S04]  /*04a0*/  IMAD R21, R21, R22, R12 ;  /* 0x0000001615157224 */ /* 0x004fc800078e020c */
[----:B---3--:R-:W-:-:S04]  /*04b0*/  IMAD R19, R19, R20, R21 ;  /* 0x0000001413137224 */ /* 0x008fc800078e0215 */
[----:B----4-:R-:W-:-:S04]  /*04c0*/  IMAD R17, R17, R18, R19 ;  /* 0x0000001211117224 */ /* 0x010fc800078e0213 */
[----:B-----5:R-:W-:-:S04]  /*04d0*/  IMAD R15, R15, R16, R17 ;  /* 0x000000100f0f7224 */ /* 0x020fc800078e0211 */
[----:B------:R-:W-:-:S04]  /*04e0*/  IMAD R4, R23, R4, R15 ;  /* 0x0000000417047224 */ /* 0x000fc800078e020f */
[----:B------:R-:W-:-:S04]  /*04f0*/  IMAD R4, R24, R7, R4 ;  /* 0x0000000718047224 */ /* 0x000fc800078e0204 */
[----:B------:R-:W-:-:S04]  /*0500*/  IMAD R4, R25, R8, R4 ;  /* 0x0000000819047224 */ /* 0x000fc800078e0204 */
[----:B------:R-:W-:Y:S01]  /*0510*/  IMAD R12, R27, R10, R4 ;  /* 0x0000000a1b0c7224 */ /* 0x000fe200078e0204 */
[----:B------:R-:W-:Y:S06]  /*0520*/  BRA.U UP0, `(.L_x_1) ;  /* 0xfffffffd003c7547 */ /* 0x000fec000b83ffff */
.L_x_0:
[----:B------:R-:W-:-:S04]  /*0530*/  ULOP3.LUT UR6, UR20, 0x7, URZ, 0xc0, !UPT ;  /* 0x0000000714067892 */ /* 0x000fc8000f8ec0ff */
[----:B------:R-:W-:-:S09]  /*0540*/  UISETP.NE.AND UP0, UPT, UR6, URZ, UPT ;  /* 0x000000ff0600728c */ /* 0x000fd2000bf05270 */
[----:B------:R-:W-:Y:S05]  /*0550*/  BRA.U !UP0, `(.L_x_2) ;  /* 0x0000000508407547 */ /* 0x000fea000b800000 */
[----:B------:R-:W-:Y:S02]  /*0560*/  UISETP.GE.U32.AND UP0, UPT, UR6, 0x4, UPT ;  /* 0x000000040600788c */ /* 0x000fe4000bf06070 */
[----:B------:R-:W-:-:S04]  /*0570*/  ULOP3.LUT UR5, UR20, 0x3, URZ, 0xc0, !UPT ;  /* 0x0000000314057892 */ /* 0x000fc8000f8ec0ff */
[----:B------:R-:W-:-:S03]  /*0580*/  UISETP.NE.AND UP1, UPT, UR5, URZ, UPT ;  /* 0x000000ff0500728c */ /* 0x000fc6000bf25270 */
[----:B------:R-:W-:Y:S08]  /*0590*/  BRA.U !UP0, `(.L_x_3) ;  /* 0x00000001087c7547 */ /* 0x000ff0000b800000 */
[----:B------:R-:W1:Y:S01]  /*05a0*/  LDC.64 R6, c[0x0][0x390] ;  /* 0x0000e400ff067b82 */ /* 0x000e620000000a00 */
[----:B------:R-:W2:Y:S01]  /*05b0*/  LDCU.64 UR6, c[0x0][0x388] ;  /* 0x00007100ff0677ac */ /* 0x000ea20008000a00 */
[----:B------:R-:W-:Y:S02]  /*05c0*/  MOV R9, UR4 ;  /* 0x0000000400097c02 */ /* 0x000fe40008000f00 */
[C---:B------:R-:W-:Y:S02]  /*05d0*/  IADD3 R3, PT, PT, R13.reuse, UR4, RZ ;  /* 0x000000040d037c10 */ /* 0x040fe4000fffe0ff */
[----:B------:R-:W-:Y:S01]  /*05e0*/  IADD3 R10, P0, PT, R13, UR4, RZ ;  /* 0x000000040d0a7c10 */ /* 0x000fe2000ff1e0ff */
[----:B------:R-:W-:Y:S01]  /*05f0*/  IMAD R9, R9, UR20, R0 ;  /* 0x0000001409097c24 */ /* 0x000fe2000f8e0200 */
[----:B------:R-:W3:Y:S01]  /*0600*/  LDC.64 R4, c[0x0][0x388] ;  /* 0x0000e200ff047b82 */ /* 0x000ee20000000a00 */
[----:B------:R-:W-:Y:S02]  /*0610*/  MOV R11, UR20 ;  /* 0x00000014000b7c02 */ /* 0x000fe40008000f00 */
[----:B------:R-:W-:Y:S01]  /*0620*/  MOV R15, UR20 ;  /* 0x00000014000f7c02 */ /* 0x000fe20008000f00 */
[----:B-1----:R-:W-:Y:S01]  /*0630*/  IMAD.WIDE R6, R9, 0x4, R6 ;  /* 0x0000000409067825 */ /* 0x002fe200078e0206 */
[----:B------:R-:W-:-:S05]  /*0640*/  MOV R9, UR20 ;  /* 0x0000001400097c02 */ /* 0x000fca0008000f00 */
[----:B------:R-:W-:Y:S02]  /*0650*/  IMAD.WIDE R8, R9, 0x4, R6 ;  /* 0x0000000409087825 */ /* 0x000fe400078e0206 */
[----:B0-----:R-:W4:Y:S02]  /*0660*/  LDG.E R6, desc[UR18][R6.64] ;  /* 0x0000001206067981 */ /* 0x001f24000c1e1900 */
[----:B---3--:R-:W-:Y:S01]  /*0670*/  IMAD.WIDE.U32 R4, R3, 0x4, R4 ;  /* 0x0000000403047825 */ /* 0x008fe200078e0004 */
[----:B------:R-:W-:Y:S01]  /*0680*/  IADD3.X R3, PT, PT, RZ, RZ, RZ, P0, !PT ;  /* 0x000000ffff037210 */ /* 0x000fe200007fe4ff */
[----:B------:R-:W3:Y:S01]  /*0690*/  LDG.E R17, desc[UR18][R8.64] ;  /* 0x0000001208117981 */ /* 0x000ee2000c1e1900 */
[----:B--2---:R-:W-:-:S03]  /*06a0*/  LEA R2, P0, R10, UR6, 0x2 ;  /* 0x000000060a027c11 */ /* 0x004fc6000f8010ff */
[----:B------:R-:W4:Y:S01]  /*06b0*/  LDG.E R5, desc[UR18][R4.64] ;  /* 0x0000001204057981 */ /* 0x000f22000c1e1900 */
[----:B------:R-:W-:Y:S01]  /*06c0*/  LEA.HI.X R3, R10, UR7, R3, 0x2, P0 ;  /* 0x000000070a037c11 */ /* 0x000fe200080f1403 */
[----:B------:R-:W-:-:S04]  /*06d0*/  IMAD.WIDE R10, R11, 0x4, R8 ;  /* 0x000000040b0a7825 */ /* 0x000fc800078e0208 */
[----:B------:R-:W3:Y:S01]  /*06e0*/  LDG.E R16, desc[UR18][R2.64+0x4] ;  /* 0x0000041202107981 */ /* 0x000ee2000c1e1900 */
[----:B------:R-:W-:-:S03]  /*06f0*/  IMAD.WIDE R14, R15, 0x4, R10 ;  /* 0x000000040f0e7825 */ /* 0x000fc600078e020a */
[----:B------:R-:W2:Y:S04]  /*0700*/  LDG.E R19, desc[UR18][R10.64] ;  /* 0x000000120a137981 */ /* 0x000ea8000c1e1900 */
[----:B------:R-:W2:Y:S04]  /*0710*/  LDG.E R18, desc[UR18][R2.64+0x8] ;  /* 0x0000081202127981 */ /* 0x000ea8000c1e1900 */
[----:B------:R-:W5:Y:S04]  /*0720*/  LDG.E R20, desc[UR18][R2.64+0xc] ;  /* 0x00000c1202147981 */ /* 0x000f68000c1e1900 */
[----:B------:R-:W5:Y:S01]  /*0730*/  LDG.E R14, desc[UR18][R14.64] ;  /* 0x000000120e0e7981 */ /* 0x000f62000c1e1900 */
[----:B------:R-:W-:Y:S01]  /*0740*/  UIADD3 UR4, UPT, UPT, UR4, 0x4, URZ ;  /* 0x0000000404047890 */ /* 0x000fe2000fffe0ff */
[----:B----4-:R-:W-:-:S04]  /*0750*/  IMAD R5, R5, R6, R12 ;  /* 0x0000000605057224 */ /* 0x010fc800078e020c */
[----:B---3--:R-:W-:-:S04]  /*0760*/  IMAD R5, R16, R17, R5 ;  /* 0x0000001110057224 */ /* 0x008fc800078e0205 */
[----:B--2---:R-:W-:-:S04]  /*0770*/  IMAD R5, R18, R19, R5 ;  /* 0x0000001312057224 */ /* 0x004fc800078e0205 */
[----:B-----5:R-:W-:-:S07]  /*0780*/  IMAD R12, R20, R14, R5 ;  /* 0x0000000e140c7224 */ /* 0x020fce00078e0205 */
.L_x_3:
[----:B------:R-:W-:Y:S05]  /*0790*/  BRA.U !UP1, `(.L_x_2) ;  /* 0x0000000109b07547 */ /* 0x000fea000b800000 */
[----:B------:R-:W-:Y:S01]  /*07a0*/  UISETP.NE.AND UP0, UPT, UR5, 0x1, UPT ;  /* 0x000000010500788c */ /* 0x000fe2000bf05270 */
[----:B------:R-:W-:Y:S01]  /*07b0*/  MOV R7, UR4 ;  /* 0x0000000400077c02 */ /* 0x000fe20008000f00 */
[----:B------:R-:W-:Y:S02]  /*07c0*/  ULOP3.LUT UR5, UR20, 0x1, URZ, 0xc0, !UPT ;  /* 0x0000000114057892 */ /* 0x000fe4000f8ec0ff */
[----:B------:R-:W-:Y:S02]  /*07d0*/  IMAD.U32 R15, RZ, RZ, UR20 ;  /* 0x00000014ff0f7e24 */ /* 0x000fe4000f8e00ff */
[----:B------:R-:W-:Y:S01]  /*07e0*/  UISETP.NE.U32.AND UP1, UPT, UR5, 0x1, UPT ;  /* 0x000000010500788c */ /* 0x000fe2000bf25070 */
[----:B------:R-:W-:-:S04]  /*07f0*/  PLOP3.LUT P1, PT, PT, PT, UP0, 0x80, 0x8 ;  /* 0x000000000008781c */ /* 0x000fc80003f2f008 */
[----:B------:R-:W1:Y:S01]  /*0800*/  @UP0 LDCU.64 UR6, c[0x0][0x388] ;  /* 0x00007100ff0607ac */ /* 0x000e620008000a00 */
[----:B------:R-:W-:Y:S01]  /*0810*/  PLOP3.LUT P0, PT, PT, PT, UP1, 0x80, 0x8 ;  /* 0x000000000008781c */ /* 0x000fe20003f0f018 */
[----:B------:R-:W2:Y:S01]  /*0820*/  @UP0 LDCU.64 UR8, c[0x0][0x390] ;  /* 0x00007200ff0807ac */ /* 0x000ea20008000a00 */
[----:B------:R-:W3:Y:S06]  /*0830*/  @UP0 LDCU.64 UR10, c[0x0][0x388] ;  /* 0x00007100ff0a07ac */ /* 0x000eec0008000a00 */
[C---:B------:R-:W-:Y:S01]  /*0840*/  @P1 VIADD R3, R13.reuse, UR4 ;  /* 0x000000040d031c36 */ /* 0x040fe20008000000 */
[----:B------:R-:W-:Y:S01]  /*0850*/  @P1 IADD3 R6, P2, PT, R13, UR4, RZ ;  /* 0x000000040d061c10 */ /* 0x000fe2000ff5e0ff */
[----:B------:R-:W4:Y:S01]  /*0860*/  @!UP1 LDCU.64 UR12, c[0x0][0x388] ;  /* 0x00007100ff0c97ac */ /* 0x000f220008000a00 */
[----:B------:R-:W-:Y:S01]  /*0870*/  @UP0 UIADD3 UR4, UPT, UPT, UR4, 0x2, URZ ;  /* 0x0000000204040890 */ /* 0x000fe2000fffe0ff */
[----:B-1----:R-:W-:-:S02]  /*0880*/  MOV R10, UR6 ;  /* 0x00000006000a7c02 */ /* 0x002fc40008000f00 */
[----:B------:R-:W-:Y:S01]  /*0890*/  MOV R11, UR7 ;  /* 0x00000007000b7c02 */ /* 0x000fe20008000f00 */
[----:B------:R-:W1:Y:S01]  /*08a0*/  @!UP1 LDCU.64 UR6, c[0x0][0x390] ;  /* 0x00007200ff0697ac */ /* 0x000e620008000a00 */
[----:B--2---:R-:W-:Y:S02]  /*08b0*/  MOV R4, UR8 ;  /* 0x0000000800047c02 */ /* 0x004fe40008000f00 */
[----:B------:R-:W-:Y:S01]  /*08c0*/  MOV R5, UR9 ;  /* 0x0000000900057c02 */ /* 0x000fe20008000f00 */
[----:B------:R-:W-:-:S04]  /*08d0*/  @P1 IMAD.WIDE.U32 R10, R3, 0x4, R10 ;  /* 0x00000004030a1825 */ /* 0x000fc800078e000a */
[----:B------:R-:W-:Y:S01]  /*08e0*/  @P1 IMAD R3, R7, UR20, R0 ;  /* 0x0000001407031c24 */ /* 0x000fe2000f8e0200 */
[----:B------:R-:W-:Y:S01]  /*08f0*/  @P1 IADD3.X R7, PT, PT, RZ, RZ, RZ, P2, !PT ;  /* 0x000000ffff071210 */ /* 0x000fe200017fe4ff */
[----:B0-----:R-:W2:Y:S01]  /*0900*/  @P1 LDG.E R11, desc[UR18][R10.64] ;  /* 0x000000120a0b1981 */ /* 0x001ea2000c1e1900 */
[C---:B---3--:R-:W-:Y:S01]  /*0910*/  @P1 LEA R2, P2, R6.reuse, UR10, 0x2 ;  /* 0x0000000a06021c11 */ /* 0x048fe2000f8410ff */
[----:B------:R-:W-:Y:S01]  /*0920*/  @P1 IMAD.WIDE R4, R3, 0x4, R4 ;  /* 0x0000000403041825 */ /* 0x000fe200078e0204 */
[----:B------:R-:W-:Y:S02]  /*0930*/  MOV R19, UR4 ;  /* 0x0000000400137c02 */ /* 0x000fe40008000f00 */
[----:B------:R-:W-:Y:S02]  /*0940*/  @P1 LEA.HI.X R3, R6, UR11, R7, 0x2, P2 ;  /* 0x0000000b06031c11 */ /* 0x000fe400090f1407 */
[----:B----4-:R-:W-:Y:S01]  /*0950*/  MOV R6, UR12 ;  /* 0x0000000c00067c02 */ /* 0x010fe20008000f00 */
[----:B------:R-:W-:Y:S01]  /*0960*/  @P1 IMAD.WIDE R14, R15, 0x4, R4 ;  /* 0x000000040f0e1825 */ /* 0x000fe200078e0204 */
[----:B------:R-:W-:Y:S01]  /*0970*/  MOV R7, UR13 ;  /* 0x0000000d00077c02 */ /* 0x000fe20008000f00 */
[----:B------:R-:W2:Y:S01]  /*0980*/  @P1 LDG.E R4, desc[UR18][R4.64] ;  /* 0x0000001204041981 */ /* 0x000ea2000c1e1900 */
[----:B------:R-:W-:Y:S01]  /*0990*/  @!P0 IADD3 R17, PT, PT, R13, UR4, RZ ;  /* 0x000000040d118c10 */ /* 0x000fe2000fffe0ff */
[----:B------:R-:W-:Y:S01]  /*09a0*/  @!P0 IMAD R19, R19, UR20, R0 ;  /* 0x0000001413138c24 */ /* 0x000fe2000f8e0200 */
[----:B-1----:R-:W-:Y:S01]  /*09b0*/  MOV R8, UR6 ;  /* 0x0000000600087c02 */ /* 0x002fe20008000f00 */
[----:B------:R-:W3:Y:S01]  /*09c0*/  @P1 LDG.E R14, desc[UR18][R14.64] ;  /* 0x000000120e0e1981 */ /* 0x000ee2000c1e1900 */
[----:B------:R-:W-:Y:S01]  /*09d0*/  MOV R9, UR7 ;  /* 0x0000000700097c02 */ /* 0x000fe20008000f00 */
[----:B------:R-:W-:-:S02]  /*09e0*/  @!P0 IMAD.WIDE.U32 R6, R17, 0x4, R6 ;  /* 0x0000000411068825 */ /* 0x000fc400078e0006 */
[----:B------:R-:W3:Y:S02]  /*09f0*/  @P1 LDG.E R2, desc[UR18][R2.64+0x4] ;  /* 0x0000041202021981 */ /* 0x000ee4000c1e1900 */
[----:B------:R-:W-:Y:S02]  /*0a00*/  @!P0 IMAD.WIDE R8, R19, 0x4, R8 ;  /* 0x0000000413088825 */ /* 0x000fe400078e0208 */
[----:B------:R-:W4:Y:S04]  /*0a10*/  @!P0 LDG.E R7, desc[UR18][R6.64] ;  /* 0x0000001206078981 */ /* 0x000f28000c1e1900 */
[----:B------:R-:W4:Y:S01]  /*0a20*/  @!P0 LDG.E R8, desc[UR18][R8.64] ;  /* 0x0000001208088981 */ /* 0x000f22000c1e1900 */
[----:B--2---:R-:W-:-:S04]  /*0a30*/  @P1 IMAD R11, R11, R4, R12 ;  /* 0x000000040b0b1224 */ /* 0x004fc800078e020c */
[----:B---3--:R-:W-:-:S04]  /*0a40*/  @P1 IMAD R12, R2, R14, R11 ;  /* 0x0000000e020c1224 */ /* 0x008fc800078e020b */
[----:B----4-:R-:W-:-:S07]  /*0a50*/  @!P0 IMAD R12, R7, R8, R12 ;  /* 0x00000008070c8224 */ /* 0x010fce00078e020c */
.L_x_2:
[----:B------:R-:W1:Y:S01]  /*0a60*/  LDC.64 R2, c[0x0][0x380] ;  /* 0x0000e000ff027b82 */ /* 0x000e620000000a00 */
[----:B------:R-:W-:-:S05]  /*0a70*/  IADD3 R13, PT, PT, R0, R13, RZ ;  /* 0x0000000d000d7210 */ /* 0x000fca0007ffe0ff */
[----:B-1----:R-:W-:-:S05]  /*0a80*/  IMAD.WIDE R2, R13, 0x4, R2 ;  /* 0x000000040d027825 */ /* 0x002fca00078e0202 */
[----:B0-----:R-:W-:Y:S01]  /*0a90*/  STG.E desc[UR18][R2.64], R12 ;  /* 0x0000000c02007986 */ /* 0x001fe2000c101912 */
[----:B------:R-:W-:Y:S05]  /*0aa0*/  EXIT ;  /* 0x000000000000794d */ /* 0x000fea0003800000 */
.L_x_4:
[----:B------:R-:W-:-:S00]  /*0ab0*/  BRA `(.L_x_4) ;  /* 0xfffffffc00fc7947 */ /* 0x000fc0000383ffff */
[----:B------:R-:W-:-:S00]  /*0ac0*/  NOP ;  /* 0x0000000000007918 */ /* 0x000fc00000000000 */
        /* <DEDUP_REMOVED lines=11> */
.L_x_5:


//--------------------- .nv.shared.reserved.0     --------------------------
	.section	.nv.shared.reserved.0,"aw",@nobits
	.weak		__nv_reservedSMEM_offset_0_alias
	.size		__nv_reservedSMEM_offset_0_alias, 0, 64
	.other		__nv_reservedSMEM_offset_0_alias,@"STO_CUDA_RESERVED_SHARED STV_DEFAULT"
__nv_reservedSMEM_offset_0_alias:
	.zero		0
	.zero		64


//--------------------- .nv.constant0._Z13matrix_kernelPiS_S_i --------------------------
	.section	.nv.constant0._Z13matrix_kernelPiS_S_i,"a",@progbits
	.sectionflags	@""
	.align	4
.nv.constant0._Z13matrix_kernelPiS_S_i:
	.zero		924


//--------------------- SYMBOLS --------------------------

	.type		.nv.reservedSmem.offset0,@object
	.size		.nv.reservedSmem.offset0,0x4
